	.headerflags	@"EF_CUDA_TEXMODE_UNIFIED EF_CUDA_64BIT_ADDRESS EF_CUDA_ACCELERATORS EF_CUDA_SM90 EF_CUDA_VIRTUAL_SM(EF_CUDA_SM90)"
	.elftype	@"ET_EXEC"


//--------------------- .nv.info                  --------------------------
	.section	.nv.info,"",@"SHT_CUDA_INFO"
	.align	4


	//----- nvinfo : EIATTR_REGCOUNT
	.align		4
        /*0000*/ 	.byte	0x04, 0x2f
        /*0002*/ 	.short	(.L_2 - .L_1)
	.align		4
.L_1:
        /*0004*/ 	.word	index@(triton_poi_fused_cat_42)
        /*0008*/ 	.word	0x00000016


	//----- nvinfo : EIATTR_MIN_STACK_SIZE
	.align		4
.L_2:
        /*000c*/ 	.byte	0x04, 0x12
        /*000e*/ 	.short	(.L_4 - .L_3)
	.align		4
.L_3:
        /*0010*/ 	.word	index@(triton_poi_fused_cat_42)
        /*0014*/ 	.word	0x00000000


	//----- nvinfo : EIATTR_FRAME_SIZE
	.align		4
.L_4:
        /*0018*/ 	.byte	0x04, 0x11
        /*001a*/ 	.short	(.L_6 - .L_5)
	.align		4
.L_5:
        /*001c*/ 	.word	index@(triton_poi_fused_cat_42)
        /*0020*/ 	.word	0x00000000


	//----- nvinfo : EIATTR_MIN_STACK_SIZE
	.align		4
.L_6:
        /*0024*/ 	.byte	0x04, 0x12
        /*0026*/ 	.short	(.L_8 - .L_7)
	.align		4
.L_7:
        /*0028*/ 	.word	index@(triton_poi_fused_cat_42)
        /*002c*/ 	.word	0x00000000
.L_8:


//--------------------- .nv.info.triton_poi_fused_cat_42 --------------------------
	.section	.nv.info.triton_poi_fused_cat_42,"",@"SHT_CUDA_INFO"
	.sectionflags	@""
	.align	4


	//----- nvinfo : EIATTR_CUDA_API_VERSION
	.align		4
        /*0000*/ 	.byte	0x04, 0x37
        /*0002*/ 	.short	(.L_10 - .L_9)
.L_9:
        /*0004*/ 	.word	0x0000007c


	//----- nvinfo : EIATTR_KPARAM_INFO
	.align		4
.L_10:
        /*0008*/ 	.byte	0x04, 0x17
        /*000a*/ 	.short	(.L_12 - .L_11)
.L_11:
        /*000c*/ 	.word	0x00000000
        /*0010*/ 	.short	0x0003
        /*0012*/ 	.short	0x0018
        /*0014*/ 	.byte	0x00, 0xf0, 0x11, 0x00


	//----- nvinfo : EIATTR_KPARAM_INFO
	.align		4
.L_12:
        /*0018*/ 	.byte	0x04, 0x17
        /*001a*/ 	.short	(.L_14 - .L_13)
.L_13:
        /*001c*/ 	.word	0x00000000
        /*0020*/ 	.short	0x0002
        /*0022*/ 	.short	0x0010
        /*0024*/ 	.byte	0x00, 0xf4, 0x21, 0x00


	//----- nvinfo : EIATTR_KPARAM_INFO
	.align		4
.L_14:
        /*0028*/ 	.byte	0x04, 0x17
        /*002a*/ 	.short	(.L_16 - .L_15)
.L_15:
        /*002c*/ 	.word	0x00000000
        /*0030*/ 	.short	0x0001
        /*0032*/ 	.short	0x0008
        /*0034*/ 	.byte	0x00, 0xf4, 0x21, 0x00


	//----- nvinfo : EIATTR_KPARAM_INFO
	.align		4
.L_16:
        /*0038*/ 	.byte	0x04, 0x17
        /*003a*/ 	.short	(.L_18 - .L_17)
.L_17:
        /*003c*/ 	.word	0x00000000
        /*0040*/ 	.short	0x0000
        /*0042*/ 	.short	0x0000
        /*0044*/ 	.byte	0x00, 0xf4, 0x21, 0x00


	//----- nvinfo : EIATTR_SPARSE_MMA_MASK
	.align		4
.L_18:
        /*0048*/ 	.byte	0x03, 0x50
        /*004a*/ 	.short	0x0000


	//----- nvinfo : EIATTR_MAXREG_COUNT
	.align		4
        /*004c*/ 	.byte	0x03, 0x1b
        /*004e*/ 	.short	0x00ff


	//----- nvinfo : EIATTR_EXIT_INSTR_OFFSETS
	.align		4
        /*0050*/ 	.byte	0x04, 0x1c
        /*0052*/ 	.short	(.L_20 - .L_19)


	//   ....[0]....
.L_19:
        /*0054*/ 	.word	0x000008a0


	//----- nvinfo : EIATTR_REQNTID
	.align		4
.L_20:
        /*0058*/ 	.byte	0x04, 0x10
        /*005a*/ 	.short	(.L_22 - .L_21)
.L_21:
        /*005c*/ 	.word	0x00000100
        /*0060*/ 	.word	0x00000001
        /*0064*/ 	.word	0x00000001


	//----- nvinfo : EIATTR_CBANK_PARAM_SIZE
	.align		4
.L_22:
        /*0068*/ 	.byte	0x03, 0x19
        /*006a*/ 	.short	0x001c


	//----- nvinfo : EIATTR_PARAM_CBANK
	.align		4
        /*006c*/ 	.byte	0x04, 0x0a
        /*006e*/ 	.short	(.L_24 - .L_23)
	.align		4
.L_23:
        /*0070*/ 	.word	index@(.nv.constant0.triton_poi_fused_cat_42)
        /*0074*/ 	.short	0x0210
        /*0076*/ 	.short	0x001c


	//----- nvinfo : EIATTR_SW_WAR
	.align		4
.L_24:
        /*0078*/ 	.byte	0x04, 0x36
        /*007a*/ 	.short	(.L_26 - .L_25)
.L_25:
        /*007c*/ 	.word	0x00000008
.L_26:


//--------------------- .nv.callgraph             --------------------------
	.section	.nv.callgraph,"",@"SHT_CUDA_CALLGRAPH"
	.align	4
	.sectionentsize	8
	.align		4
        /*0000*/ 	.word	0x00000000
	.align		4
        /*0004*/ 	.word	0xffffffff
	.align		4
        /*0008*/ 	.word	0x00000000
	.align		4
        /*000c*/ 	.word	0xfffffffe
	.align		4
        /*0010*/ 	.word	0x00000000
	.align		4
        /*0014*/ 	.word	0xfffffffd
	.align		4
        /*0018*/ 	.word	0x00000000
	.align		4
        /*001c*/ 	.word	0xfffffffc


//--------------------- .nv.constant4             --------------------------
	.section	.nv.constant4,"a",@progbits
	.align	8
	.align		8
.nv.constant4:
        /*0000*/ 	.dword	_$_str


//--------------------- .text.triton_poi_fused_cat_42 --------------------------
	.section	.text.triton_poi_fused_cat_42,"ax",@progbits
	.align	128
        .global         triton_poi_fused_cat_42
        .type           triton_poi_fused_cat_42,@function
        .size           triton_poi_fused_cat_42,(.L_x_1 - triton_poi_fused_cat_42)
        .other          triton_poi_fused_cat_42,@"STO_CUDA_ENTRY STV_DEFAULT"
triton_poi_fused_cat_42:
.text.triton_poi_fused_cat_42:
[----:B------:R-:W-:Y:S01]  /*0000*/  LDC R1, c[0x0][0x28] ;  /* 0x00000a00ff017b82 */ /* 0x000fe20000000800 */
[----:B------:R-:W1:Y:S07]  /*0010*/  S2R R0, SR_TID.X ;  /* 0x0000000000007919 */ /* 0x000e6e0000002100 */
[----:B------:R-:W2:Y:S01]  /*0020*/  LDC.64 R6, c[0x0][0x210] ;  /* 0x00008400ff067b82 */ /* 0x000ea20000000a00 */
[----:B------:R-:W-:Y:S01]  /*0030*/  CS2R R10, SRZ ;  /* 0x00000000000a7805 */ /* 0x000fe2000001ff00 */
[----:B------:R-:W-:Y:S01]  /*0040*/  ULDC.64 UR4, c[0x0][0x208] ;  /* 0x0000820000047ab9 */ /* 0x000fe20000000a00 */
[----:B------:R-:W3:Y:S05]  /*0050*/  S2R R3, SR_CTAID.X ;  /* 0x0000000000037919 */ /* 0x000eea0000002500 */
[----:B------:R-:W4:Y:S01]  /*0060*/  LDC.64 R8, c[0x0][0x218] ;  /* 0x00008600ff087b82 */ /* 0x000f220000000a00 */
[----:B-1----:R-:W-:-:S04]  /*0070*/  SHF.L.U32 R0, R0, 0x1, RZ ;  /* 0x0000000100007819 */ /* 0x002fc800000006ff */
[----:B------:R-:W-:-:S04]  /*0080*/  LOP3.LUT R0, R0, 0x1fe, RZ, 0xc0, !PT ;  /* 0x000001fe00007812 */ /* 0x000fc800078ec0ff */
[----:B---3--:R-:W-:-:S05]  /*0090*/  LEA R0, R3, R0, 0x9 ;  /* 0x0000000003007211 */ /* 0x008fca00078e48ff */
[----:B------:R-:W-:-:S05]  /*00a0*/  IMAD.HI R2, R0, 0x2aaaaaab, RZ ;  /* 0x2aaaaaab00027827 */ /* 0x000fca00078e02ff */
[----:B------:R-:W-:-:S04]  /*00b0*/  SHF.R.U32.HI R3, RZ, 0x1f, R2 ;  /* 0x0000001fff037819 */ /* 0x000fc80000011602 */
[----:B------:R-:W-:-:S05]  /*00c0*/  LEA.HI.SX32 R3, R2, R3, 0x1b ;  /* 0x0000000302037211 */ /* 0x000fca00078fdaff */
[----:B------:R-:W-:-:S04]  /*00d0*/  IMAD R2, R3, -0xc0, R0 ;  /* 0xffffff4003027824 */ /* 0x000fc800078e0200 */
[----:B------:R-:W-:Y:S01]  /*00e0*/  IMAD R3, R3, 0x60, R2 ;  /* 0x0000006003037824 */ /* 0x000fe200078e0202 */
[----:B------:R-:W-:-:S03]  /*00f0*/  ISETP.GE.AND P0, PT, R2, 0x60, PT ;  /* 0x000000600200780c */ /* 0x000fc60003f06270 */
[----:B--2---:R-:W-:-:S10]  /*0100*/  IMAD.WIDE R6, R3, 0x4, R6 ;  /* 0x0000000403067825 */ /* 0x004fd400078e0206 */
[----:B------:R-:W2:Y:S01]  /*0110*/  @!P0 LDG.E.EL.64 R10, desc[UR4][R6.64] ;  /* 0x00000004060a8981 */ /* 0x000ea2000c2e1b00 */
[----:B------:R-:W-:Y:S01]  /*0120*/  ISETP.GT.AND P2, PT, R2, 0x5f, PT ;  /* 0x0000005f0200780c */ /* 0x000fe20003f44270 */
[----:B----4-:R-:W-:Y:S01]  /*0130*/  IMAD.WIDE R8, R3, 0x4, R8 ;  /* 0x0000000403087825 */ /* 0x010fe200078e0208 */
[----:B------:R-:W-:-:S11]  /*0140*/  CS2R R2, SRZ ;  /* 0x0000000000027805 */ /* 0x000fd6000001ff00 */
[----:B------:R-:W3:Y:S01]  /*0150*/  @P2 LDG.E.EL.64 R2, desc[UR4][R8.64+-0x180] ;  /* 0xfffe800408022981 */ /* 0x000ee2000c2e1b00 */
[----:B--2---:R-:W-:Y:S02]  /*0160*/  SEL R5, R10, RZ, !P0 ;  /* 0x000000ff0a057207 */ /* 0x004fe40004000000 */
[----:B------:R-:W-:-:S03]  /*0170*/  SEL R4, R11, RZ, !P0 ;  /* 0x000000ff0b047207 */ /* 0x000fc60004000000 */
[C---:B------:R-:W-:Y:S01]  /*0180*/  FMUL R11, R5.reuse, 1.4426950216293334961 ;  /* 0x3fb8aa3b050b7820 */ /* 0x040fe20000400000 */
[----:B------:R-:W-:Y:S01]  /*0190*/  FADD.FTZ R6, |R5|, -RZ ;  /* 0x800000ff05067221 */ /* 0x000fe20000010200 */
[C---:B------:R-:W-:Y:S01]  /*01a0*/  FMUL R10, R4.reuse, 1.4426950216293334961 ;  /* 0x3fb8aa3b040a7820 */ /* 0x040fe20000400000 */
[----:B------:R-:W-:-:S03]  /*01b0*/  FADD.FTZ R7, |R4|, -RZ ;  /* 0x800000ff04077221 */ /* 0x000fc60000010200 */
[----:B------:R-:W1:Y:S01]  /*01c0*/  FRND R11, R11 ;  /* 0x0000000b000b7307 */ /* 0x000e620000201000 */
[----:B------:R-:W-:Y:S02]  /*01d0*/  FSETP.GEU.AND P1, PT, R6, 0.40999999642372131348, PT ;  /* 0x3ed1eb850600780b */ /* 0x000fe40003f2e000 */
[----:B------:R-:W-:Y:S01]  /*01e0*/  FSETP.GEU.AND P3, PT, R7, 0.40999999642372131348, PT ;  /* 0x3ed1eb850700780b */ /* 0x000fe20003f6e000 */
[----:B------:R-:W-:Y:S01]  /*01f0*/  HFMA2.MMA R7, -RZ, RZ, 0.83837890625, -4044 ;  /* 0x3ab5ebe6ff077435 */ /* 0x000fe200000001ff */
[----:B---3--:R-:W-:Y:S02]  /*0200*/  SEL R2, R2, RZ, P2 ;  /* 0x000000ff02027207 */ /* 0x008fe40001000000 */
[----:B------:R-:W-:Y:S01]  /*0210*/  SEL R3, R3, RZ, P2 ;  /* 0x000000ff03037207 */ /* 0x000fe20001000000 */
[----:B------:R-:W2:Y:S02]  /*0220*/  FRND R10, R10 ;  /* 0x0000000a000a7307 */ /* 0x000ea40000201000 */
[----:B------:R-:W-:-:S02]  /*0230*/  FMUL R6, R2, 1.4426950216293334961 ;  /* 0x3fb8aa3b02067820 */ /* 0x000fc40000400000 */
[----:B------:R-:W-:Y:S01]  /*0240*/  FADD.FTZ R16, |R3|, -RZ ;  /* 0x800000ff03107221 */ /* 0x000fe20000010200 */
[----:B-1----:R-:W-:-:S04]  /*0250*/  FSEL R13, R11, RZ, P1 ;  /* 0x000000ff0b0d7208 */ /* 0x002fc80000800000 */
[----:B------:R-:W-:Y:S01]  /*0260*/  FSETP.GEU.AND P6, PT, R16, 0.40999999642372131348, PT ;  /* 0x3ed1eb851000780b */ /* 0x000fe20003fce000 */
[----:B------:R-:W-:Y:S01]  /*0270*/  FFMA.FTZ R14, -R13, 0.693145751953125, R5 ;  /* 0x3f3172000d0e7823 */ /* 0x000fe20000010105 */
[----:B--2---:R-:W-:-:S03]  /*0280*/  FSEL R9, R10, RZ, P3 ;  /* 0x000000ff0a097208 */ /* 0x004fc60001800000 */
[C---:B------:R-:W-:Y:S01]  /*0290*/  FFMA.FTZ R14, -R13.reuse, 1.428606765330187045e-06, R14 ;  /* 0x35bfbe8e0d0e7823 */ /* 0x040fe2000001010e */
[----:B------:R-:W-:Y:S01]  /*02a0*/  FSETP.NEU.AND P3, PT, R13, 128, PT ;  /* 0x430000000d00780b */ /* 0x000fe20003f6d000 */
[----:B------:R1:W2:Y:S01]  /*02b0*/  FRND R10, R6 ;  /* 0x00000006000a7307 */ /* 0x0002a20000201000 */
[C---:B------:R-:W-:Y:S01]  /*02c0*/  FSETP.NEU.AND P1, PT, R9.reuse, 128, PT ;  /* 0x430000000900780b */ /* 0x040fe20003f2d000 */
[C---:B------:R-:W-:Y:S01]  /*02d0*/  FFMA.FTZ R12, -R9.reuse, 0.693145751953125, R4 ;  /* 0x3f317200090c7823 */ /* 0x040fe20000010104 */
[C---:B------:R-:W-:Y:S02]  /*02e0*/  FFMA.FTZ R15, R14.reuse, R7, 0.0083824126049876213074 ;  /* 0x3c0956630e0f7423 */ /* 0x040fe40000010007 */
[C---:B------:R-:W-:Y:S01]  /*02f0*/  FSEL R8, R9.reuse, 127, P1 ;  /* 0x42fe000009087808 */ /* 0x040fe20000800000 */
[----:B------:R-:W-:Y:S01]  /*0300*/  FFMA.FTZ R12, -R9, 1.428606765330187045e-06, R12 ;  /* 0x35bfbe8e090c7823 */ /* 0x000fe2000001010c */
[----:B------:R-:W-:Y:S01]  /*0310*/  FFMA.FTZ R15, R14, R15, 0.041667830199003219604 ;  /* 0x3d2aabe30e0f7423 */ /* 0x000fe2000001000f */
[----:B-1----:R-:W-:-:S02]  /*0320*/  FSEL R6, R13, 127, P3 ;  /* 0x42fe00000d067808 */ /* 0x002fc40001800000 */
[----:B------:R-:W-:Y:S01]  /*0330*/  FFMA.FTZ R11, R12, R7, 0.0083824126049876213074 ;  /* 0x3c0956630c0b7423 */ /* 0x000fe20000010007 */
[----:B------:R-:W-:Y:S01]  /*0340*/  FFMA.FTZ R19, R14, R15, 0.16666397452354431152 ;  /* 0x3e2aa9f60e137423 */ /* 0x000fe2000001000f */
[----:B------:R-:W-:Y:S01]  /*0350*/  FMUL R15, R3, 1.4426950216293334961 ;  /* 0x3fb8aa3b030f7820 */ /* 0x000fe20000400000 */
[----:B------:R-:W1:Y:S01]  /*0360*/  MUFU.EX2 R9, R8 ;  /* 0x0000000800097308 */ /* 0x000e620000000800 */
[----:B------:R-:W-:Y:S01]  /*0370*/  FFMA.FTZ R13, R12, R11, 0.041667830199003219604 ;  /* 0x3d2aabe30c0d7423 */ /* 0x000fe2000001000b */
[----:B------:R-:W-:Y:S01]  /*0380*/  FFMA.FTZ R19, R14, R19, 0.49999994039535522461 ;  /* 0x3efffffe0e137423 */ /* 0x000fe20000010013 */
[----:B------:R-:W-:Y:S02]  /*0390*/  FSETP.GEU.AND P4, PT, R8, -25, PT ;  /* 0xc1c800000800780b */ /* 0x000fe40003f8e000 */
[----:B------:R-:W-:Y:S01]  /*03a0*/  FFMA.FTZ R17, R12, R13, 0.16666397452354431152 ;  /* 0x3e2aa9f60c117423 */ /* 0x000fe2000001000d */
[----:B------:R-:W-:Y:S01]  /*03b0*/  FADD.FTZ R13, |R2|, -RZ ;  /* 0x800000ff020d7221 */ /* 0x000fe20000010200 */
[----:B------:R-:W-:Y:S01]  /*03c0*/  FMUL R19, R14, R19 ;  /* 0x000000130e137220 */ /* 0x000fe20000400000 */
[----:B------:R-:W3:Y:S01]  /*03d0*/  MUFU.EX2 R11, R6 ;  /* 0x00000006000b7308 */ /* 0x000ee20000000800 */
[----:B------:R-:W-:Y:S01]  /*03e0*/  FFMA.FTZ R17, R12, R17, 0.49999994039535522461 ;  /* 0x3efffffe0c117423 */ /* 0x000fe20000010011 */
[----:B------:R-:W-:Y:S01]  /*03f0*/  FSETP.GT.AND P5, PT, R8, 128, PT ;  /* 0x430000000800780b */ /* 0x000fe20003fa4000 */
[----:B------:R-:W-:Y:S01]  /*0400*/  FFMA.FTZ R14, R14, R19, R14 ;  /* 0x000000130e0e7223 */ /* 0x000fe2000001000e */
[----:B------:R-:W-:Y:S01]  /*0410*/  FSETP.GEU.AND P2, PT, R13, 0.40999999642372131348, PT ;  /* 0x3ed1eb850d00780b */ /* 0x000fe20003f4e000 */
[----:B------:R-:W-:-:S03]  /*0420*/  FMUL R17, R12, R17 ;  /* 0x000000110c117220 */ /* 0x000fc60000400000 */
[----:B------:R-:W4:Y:S01]  /*0430*/  FRND R15, R15 ;  /* 0x0000000f000f7307 */ /* 0x000f220000201000 */
[----:B--2---:R-:W-:Y:S01]  /*0440*/  FSEL R13, R10, RZ, P2 ;  /* 0x000000ff0a0d7208 */ /* 0x004fe20001000000 */
[----:B------:R-:W-:Y:S01]  /*0450*/  FFMA.FTZ R12, R12, R17, R12 ;  /* 0x000000110c0c7223 */ /* 0x000fe2000001000c */
[----:B-1----:R-:W-:Y:S02]  /*0460*/  FADD R10, R9, -1 ;  /* 0xbf800000090a7421 */ /* 0x002fe40000000000 */
[----:B------:R-:W-:Y:S01]  /*0470*/  FSETP.NEU.AND P2, PT, R13, 128, PT ;  /* 0x430000000d00780b */ /* 0x000fe20003f4d000 */
[----:B---3--:R-:W-:Y:S01]  /*0480*/  FADD R18, R11, -1 ;  /* 0xbf8000000b127421 */ /* 0x008fe20000000000 */
[----:B------:R-:W-:Y:S02]  /*0490*/  FFMA.FTZ R17, R9, R12, R10 ;  /* 0x0000000c09117223 */ /* 0x000fe4000001000a */
[----:B------:R-:W-:Y:S01]  /*04a0*/  FSEL R8, R13, 127, P2 ;  /* 0x42fe00000d087808 */ /* 0x000fe20001000000 */
[C---:B------:R-:W-:Y:S01]  /*04b0*/  FADD R9, R4.reuse, R4 ;  /* 0x0000000404097221 */ /* 0x040fe20000000000 */
[----:B------:R-:W-:Y:S01]  /*04c0*/  FFMA.FTZ R11, R11, R14, R18 ;  /* 0x0000000e0b0b7223 */ /* 0x000fe20000010012 */
[----:B------:R-:W-:Y:S01]  /*04d0*/  FFMA.FTZ R14, -R13, 0.693145751953125, R2 ;  /* 0x3f3172000d0e7823 */ /* 0x000fe20000010102 */
[----:B------:R-:W-:Y:S01]  /*04e0*/  @!P1 FADD R17, R17, R17 ;  /* 0x0000001111119221 */ /* 0x000fe20000000000 */
[----:B------:R-:W1:Y:S01]  /*04f0*/  MUFU.EX2 R10, R8 ;  /* 0x00000008000a7308 */ /* 0x000e620000000800 */
[----:B----4-:R-:W-:Y:S01]  /*0500*/  FSEL R16, R15, RZ, P6 ;  /* 0x000000ff0f107208 */ /* 0x010fe20003000000 */
[----:B------:R-:W-:Y:S01]  /*0510*/  FFMA.FTZ R14, -R13, 1.428606765330187045e-06, R14 ;  /* 0x35bfbe8e0d0e7823 */ /* 0x000fe2000001010e */
[----:B------:R-:W-:Y:S01]  /*0520*/  FSETP.NEU.AND P6, PT, R4, RZ, PT ;  /* 0x000000ff0400720b */ /* 0x000fe20003fcd000 */
[----:B------:R-:W-:Y:S01]  /*0530*/  @!P3 FADD R11, R11, R11 ;  /* 0x0000000b0b0bb221 */ /* 0x000fe20000000000 */
[C---:B------:R-:W-:Y:S01]  /*0540*/  FSETP.NEU.AND P1, PT, R16.reuse, 128, PT ;  /* 0x430000001000780b */ /* 0x040fe20003f2d000 */
[----:B------:R-:W-:Y:S01]  /*0550*/  FFMA.FTZ R15, -R16, 0.693145751953125, R3 ;  /* 0x3f317200100f7823 */ /* 0x000fe20000010103 */
[----:B------:R-:W-:Y:S01]  /*0560*/  FFMA.FTZ R13, R14, R7, 0.0083824126049876213074 ;  /* 0x3c0956630e0d7423 */ /* 0x000fe20000010007 */
[----:B------:R-:W-:-:S02]  /*0570*/  FSEL R17, R17, +INF , !P5 ;  /* 0x7f80000011117808 */ /* 0x000fc40006800000 */
[----:B------:R-:W-:Y:S01]  /*0580*/  FFMA.FTZ R12, -R16, 1.428606765330187045e-06, R15 ;  /* 0x35bfbe8e100c7823 */ /* 0x000fe2000001010f */
[C---:B------:R-:W-:Y:S02]  /*0590*/  FSETP.GT.AND P3, PT, R6.reuse, 128, PT ;  /* 0x430000000600780b */ /* 0x040fe40003f64000 */
[----:B------:R-:W-:Y:S01]  /*05a0*/  FSETP.GEU.AND P5, PT, R6, -25, PT ;  /* 0xc1c800000600780b */ /* 0x000fe20003fae000 */
[----:B------:R-:W-:Y:S01]  /*05b0*/  FFMA.FTZ R15, R12, R7, 0.0083824126049876213074 ;  /* 0x3c0956630c0f7423 */ /* 0x000fe20000010007 */
[----:B------:R-:W-:Y:S01]  /*05c0*/  FFMA.FTZ R7, R14, R13, 0.041667830199003219604 ;  /* 0x3d2aabe30e077423 */ /* 0x000fe2000001000d */
[----:B------:R-:W-:Y:S02]  /*05d0*/  FSEL R13, R16, 127, P1 ;  /* 0x42fe0000100d7808 */ /* 0x000fe40000800000 */
[----:B------:R-:W-:Y:S01]  /*05e0*/  FFMA.FTZ R19, R12, R15, 0.041667830199003219604 ;  /* 0x3d2aabe30c137423 */ /* 0x000fe2000001000f */
[----:B------:R-:W-:Y:S01]  /*05f0*/  FFMA.FTZ R7, R14, R7, 0.16666397452354431152 ;  /* 0x3e2aa9f60e077423 */ /* 0x000fe20000010007 */
[----:B------:R-:W-:Y:S01]  /*0600*/  @P6 FSEL R9, R17, -1, P4 ;  /* 0xbf80000011096808 */ /* 0x000fe20002000000 */
[----:B------:R-:W2:Y:S01]  /*0610*/  MUFU.EX2 R15, R13 ;  /* 0x0000000d000f7308 */ /* 0x000ea20000000800 */
[----:B------:R-:W-:Y:S01]  /*0620*/  FSETP.NEU.AND P4, PT, R5, RZ, PT ;  /* 0x000000ff0500720b */ /* 0x000fe20003f8d000 */
[----:B------:R-:W-:Y:S01]  /*0630*/  FFMA.FTZ R19, R12, R19, 0.16666397452354431152 ;  /* 0x3e2aa9f60c137423 */ /* 0x000fe20000010013 */
[----:B------:R-:W-:Y:S01]  /*0640*/  FFMA.FTZ R7, R14, R7, 0.49999994039535522461 ;  /* 0x3efffffe0e077423 */ /* 0x000fe20000010007 */
[----:B------:R-:W-:Y:S01]  /*0650*/  FSEL R6, R11, +INF , !P3 ;  /* 0x7f8000000b067808 */ /* 0x000fe20005800000 */
[----:B-1----:R-:W-:Y:S01]  /*0660*/  FADD R11, R10, -1 ;  /* 0xbf8000000a0b7421 */ /* 0x002fe20000000000 */
[----:B------:R-:W-:Y:S01]  /*0670*/  FFMA.FTZ R19, R12, R19, 0.49999994039535522461 ;  /* 0x3efffffe0c137423 */ /* 0x000fe20000010013 */
[----:B------:R-:W-:Y:S01]  /*0680*/  FMUL R7, R14, R7 ;  /* 0x000000070e077220 */ /* 0x000fe20000400000 */
[----:B------:R-:W-:-:S02]  /*0690*/  FSETP.NEU.AND P3, PT, R3, RZ, PT ;  /* 0x000000ff0300720b */ /* 0x000fc40003f6d000 */
[----:B------:R-:W-:Y:S01]  /*06a0*/  FMUL R19, R12, R19 ;  /* 0x000000130c137220 */ /* 0x000fe20000400000 */
[----:B------:R-:W-:Y:S01]  /*06b0*/  FFMA.FTZ R17, R14, R7, R14 ;  /* 0x000000070e117223 */ /* 0x000fe2000001000e */
[----:B------:R-:W-:Y:S01]  /*06c0*/  FADD R14, R5, R5 ;  /* 0x00000005050e7221 */ /* 0x000fe20000000000 */
[----:B------:R-:W-:Y:S01]  /*06d0*/  FSETP.GT.AND P6, PT, R13, 128, PT ;  /* 0x430000000d00780b */ /* 0x000fe20003fc4000 */
[----:B------:R-:W-:Y:S01]  /*06e0*/  FFMA.FTZ R12, R12, R19, R12 ;  /* 0x000000130c0c7223 */ /* 0x000fe2000001000c */
[----:B------:R-:W-:Y:S01]  /*06f0*/  @P4 FSEL R14, R6, -1, P5 ;  /* 0xbf800000060e4808 */ /* 0x000fe20002800000 */
[C---:B--2---:R-:W-:Y:S01]  /*0700*/  FADD R16, R15.reuse, -1 ;  /* 0xbf8000000f107421 */ /* 0x044fe20000000000 */
[----:B------:R-:W1:Y:S01]  /*0710*/  LDC.64 R6, c[0x0][0x220] ;  /* 0x00008800ff067b82 */ /* 0x000e620000000a00 */
[----:B------:R-:W-:Y:S01]  /*0720*/  FFMA.FTZ R10, R10, R17, R11 ;  /* 0x000000110a0a7223 */ /* 0x000fe2000001000b */
[----:B------:R-:W-:Y:S01]  /*0730*/  FSETP.NEU.AND P4, PT, R2, RZ, PT ;  /* 0x000000ff0200720b */ /* 0x000fe20003f8d000 */
[----:B------:R-:W-:Y:S01]  /*0740*/  FFMA.FTZ R12, R15, R12, R16 ;  /* 0x0000000c0f0c7223 */ /* 0x000fe20000010010 */
[----:B------:R-:W-:Y:S01]  /*0750*/  FSETP.GEU.AND P5, PT, R8, -25, PT ;  /* 0xc1c800000800780b */ /* 0x000fe20003fae000 */
[----:B------:R-:W-:Y:S01]  /*0760*/  @!P2 FADD R10, R10, R10 ;  /* 0x0000000a0a0aa221 */ /* 0x000fe20000000000 */
[----:B------:R-:W-:Y:S01]  /*0770*/  FSETP.GT.AND P2, PT, R8, 128, PT ;  /* 0x430000000800780b */ /* 0x000fe20003f44000 */
[----:B------:R-:W-:Y:S01]  /*0780*/  @!P1 FADD R12, R12, R12 ;  /* 0x0000000c0c0c9221 */ /* 0x000fe20000000000 */
[----:B------:R-:W-:Y:S01]  /*0790*/  FSETP.GEU.AND P1, PT, R13, -25, PT ;  /* 0xc1c800000d00780b */ /* 0x000fe20003f2e000 */
[----:B------:R-:W-:Y:S01]  /*07a0*/  FADD R11, R2, R2 ;  /* 0x00000002020b7221 */ /* 0x000fe20000000000 */
[----:B------:R-:W-:-:S02]  /*07b0*/  FSEL R10, R10, +INF , !P2 ;  /* 0x7f8000000a0a7808 */ /* 0x000fc40005000000 */
[----:B------:R-:W-:Y:S02]  /*07c0*/  FSEL R12, R12, +INF , !P6 ;  /* 0x7f8000000c0c7808 */ /* 0x000fe40007000000 */
[----:B------:R-:W-:Y:S02]  /*07d0*/  FSETP.GT.AND P2, PT, R4, RZ, PT ;  /* 0x000000ff0400720b */ /* 0x000fe40003f44000 */
[----:B------:R-:W-:Y:S01]  /*07e0*/  FSEL R12, R12, -1, P1 ;  /* 0xbf8000000c0c7808 */ /* 0x000fe20000800000 */
[----:B------:R-:W-:Y:S01]  /*07f0*/  @!P3 FADD R12, R3, R3 ;  /* 0x00000003030cb221 */ /* 0x000fe20000000000 */
[----:B------:R-:W-:Y:S02]  /*0800*/  FSETP.GT.AND P6, PT, R5, RZ, PT ;  /* 0x000000ff0500720b */ /* 0x000fe40003fc4000 */
[----:B------:R-:W-:Y:S02]  /*0810*/  FSEL R9, R4, R9, P2 ;  /* 0x0000000904097208 */ /* 0x000fe40001000000 */
[----:B------:R-:W-:-:S02]  /*0820*/  @P4 FSEL R11, R10, -1, P5 ;  /* 0xbf8000000a0b4808 */ /* 0x000fc40002800000 */
[----:B------:R-:W-:Y:S01]  /*0830*/  FSETP.GT.AND P2, PT, R2, RZ, PT ;  /* 0x000000ff0200720b */ /* 0x000fe20003f44000 */
[----:B-1----:R-:W-:Y:S01]  /*0840*/  IMAD.WIDE R6, R0, 0x4, R6 ;  /* 0x0000000400067825 */ /* 0x002fe200078e0206 */
[----:B------:R-:W-:Y:S02]  /*0850*/  FSETP.GT.AND P1, PT, R3, RZ, PT ;  /* 0x000000ff0300720b */ /* 0x000fe40003f24000 */
[----:B------:R-:W-:Y:S02]  /*0860*/  FSEL R8, R5, R14, P6 ;  /* 0x0000000e05087208 */ /* 0x000fe40003000000 */
[----:B------:R-:W-:Y:S02]  /*0870*/  @P0 FSEL R8, R2, R11, P2 ;  /* 0x0000000b02080208 */ /* 0x000fe40001000000 */
[----:B------:R-:W-:-:S05]  /*0880*/  @P0 FSEL R9, R3, R12, P1 ;  /* 0x0000000c03090208 */ /* 0x000fca0000800000 */
[----:B------:R-:W-:Y:S01]  /*0890*/  STG.E.64 desc[UR4][R6.64], R8 ;  /* 0x0000000806007986 */ /* 0x000fe2000c101b04 */
[----:B------:R-:W-:Y:S05]  /*08a0*/  EXIT ;  /* 0x000000000000794d */ /* 0x000fea0003800000 */
.L_x_0:
[----:B------:R-:W-:-:S00]  /*08b0*/  BRA `(.L_x_0) ;  /* 0xfffffffc00fc7947 */ /* 0x000fc0000383ffff */
[----:B------:R-:W-:-:S00]  /*08c0*/  NOP ;  /* 0x0000000000007918 */ /* 0x000fc00000000000 */
        /* <DEDUP_REMOVED lines=11> */
.L_x_1:


//--------------------- .nv.global.init           --------------------------
	.section	.nv.global.init,"aw",@progbits
.nv.global.init:
	.type		_$_str,@object
	.size		_$_str,(.L_0 - _$_str)
_$_str:
        /*0000*/ 	.byte	0x5f, 0x5f, 0x43, 0x55, 0x44, 0x41, 0x5f, 0x46, 0x54, 0x5a, 0x00
.L_0:


//--------------------- .nv.constant0.triton_poi_fused_cat_42 --------------------------
	.section	.nv.constant0.triton_poi_fused_cat_42,"a",@progbits
	.sectionflags	@""
	.align	4
.nv.constant0.triton_poi_fused_cat_42:
	.zero		556
